//
// Generated by NVIDIA NVVM Compiler
//
// Compiler Build ID: CL-36424714
// Cuda compilation tools, release 13.0, V13.0.88
// Based on NVVM 20.0.0
//

.version 9.0
.target sm_100
.address_size 64

	// .globl	_Z11sgemm_naiveiiifPKfS0_fPf

.visible .entry _Z11sgemm_naiveiiifPKfS0_fPf(
	.param .u32 _Z11sgemm_naiveiiifPKfS0_fPf_param_0,
	.param .u32 _Z11sgemm_naiveiiifPKfS0_fPf_param_1,
	.param .u32 _Z11sgemm_naiveiiifPKfS0_fPf_param_2,
	.param .f32 _Z11sgemm_naiveiiifPKfS0_fPf_param_3,
	.param .u64 .ptr .align 1 _Z11sgemm_naiveiiifPKfS0_fPf_param_4,
	.param .u64 .ptr .align 1 _Z11sgemm_naiveiiifPKfS0_fPf_param_5,
	.param .f32 _Z11sgemm_naiveiiifPKfS0_fPf_param_6,
	.param .u64 .ptr .align 1 _Z11sgemm_naiveiiifPKfS0_fPf_param_7
)
{
	.reg .pred 	%p<13>;
	.reg .b32 	%r<46>;
	.reg .b32 	%f<73>;
	.reg .b64 	%rd<40>;

	ld.param.u32 	%r22, [_Z11sgemm_naiveiiifPKfS0_fPf_param_0];
	ld.param.u32 	%r23, [_Z11sgemm_naiveiiifPKfS0_fPf_param_1];
	ld.param.u32 	%r21, [_Z11sgemm_naiveiiifPKfS0_fPf_param_2];
	ld.param.f32 	%f13, [_Z11sgemm_naiveiiifPKfS0_fPf_param_3];
	ld.param.u64 	%rd5, [_Z11sgemm_naiveiiifPKfS0_fPf_param_4];
	ld.param.u64 	%rd6, [_Z11sgemm_naiveiiifPKfS0_fPf_param_5];
	ld.param.f32 	%f14, [_Z11sgemm_naiveiiifPKfS0_fPf_param_6];
	ld.param.u64 	%rd4, [_Z11sgemm_naiveiiifPKfS0_fPf_param_7];
	cvta.to.global.u64 	%rd1, %rd6;
	cvta.to.global.u64 	%rd2, %rd5;
	mov.u32 	%r24, %ctaid.x;
	mov.u32 	%r25, %ntid.x;
	mov.u32 	%r26, %tid.x;
	mad.lo.s32 	%r1, %r24, %r25, %r26;
	mov.u32 	%r27, %ctaid.y;
	mov.u32 	%r28, %ntid.y;
	mov.u32 	%r29, %tid.y;
	mad.lo.s32 	%r30, %r27, %r28, %r29;
	setp.ge.s32 	%p1, %r1, %r22;
	setp.ge.s32 	%p2, %r30, %r23;
	or.pred  	%p3, %p1, %p2;
	@%p3 bra 	$L__BB0_14;
	setp.lt.s32 	%p4, %r21, 1;
	mov.f32 	%f72, 0f00000000;
	@%p4 bra 	$L__BB0_13;
	mul.lo.s32 	%r3, %r21, %r1;
	and.b32  	%r4, %r21, 7;
	setp.lt.u32 	%p5, %r21, 8;
	mov.f32 	%f72, 0f00000000;
	mov.b32 	%r44, 0;
	@%p5 bra 	$L__BB0_5;
	and.b32  	%r44, %r21, 2147483640;
	neg.s32 	%r42, %r44;
	shl.b32 	%r7, %r23, 3;
	add.s64 	%rd3, %rd2, 16;
	mov.f32 	%f72, 0f00000000;
	mul.wide.s32 	%rd11, %r23, 4;
	mov.u32 	%r40, %r3;
	mov.u32 	%r41, %r30;
$L__BB0_4:
	.pragma "nounroll";
	mul.wide.s32 	%rd7, %r40, 4;
	add.s64 	%rd8, %rd3, %rd7;
	ld.global.f32 	%f19, [%rd8+-16];
	mul.wide.s32 	%rd9, %r41, 4;
	add.s64 	%rd10, %rd1, %rd9;
	ld.global.f32 	%f20, [%rd10];
	fma.rn.f32 	%f21, %f19, %f20, %f72;
	ld.global.f32 	%f22, [%rd8+-12];
	add.s64 	%rd12, %rd10, %rd11;
	ld.global.f32 	%f23, [%rd12];
	fma.rn.f32 	%f24, %f22, %f23, %f21;
	ld.global.f32 	%f25, [%rd8+-8];
	add.s64 	%rd13, %rd12, %rd11;
	ld.global.f32 	%f26, [%rd13];
	fma.rn.f32 	%f27, %f25, %f26, %f24;
	ld.global.f32 	%f28, [%rd8+-4];
	add.s64 	%rd14, %rd13, %rd11;
	ld.global.f32 	%f29, [%rd14];
	fma.rn.f32 	%f30, %f28, %f29, %f27;
	ld.global.f32 	%f31, [%rd8];
	add.s64 	%rd15, %rd14, %rd11;
	ld.global.f32 	%f32, [%rd15];
	fma.rn.f32 	%f33, %f31, %f32, %f30;
	ld.global.f32 	%f34, [%rd8+4];
	add.s64 	%rd16, %rd15, %rd11;
	ld.global.f32 	%f35, [%rd16];
	fma.rn.f32 	%f36, %f34, %f35, %f33;
	ld.global.f32 	%f37, [%rd8+8];
	add.s64 	%rd17, %rd16, %rd11;
	ld.global.f32 	%f38, [%rd17];
	fma.rn.f32 	%f39, %f37, %f38, %f36;
	ld.global.f32 	%f40, [%rd8+12];
	add.s64 	%rd18, %rd17, %rd11;
	ld.global.f32 	%f41, [%rd18];
	fma.rn.f32 	%f72, %f40, %f41, %f39;
	add.s32 	%r42, %r42, 8;
	add.s32 	%r41, %r41, %r7;
	add.s32 	%r40, %r40, 8;
	setp.ne.s32 	%p6, %r42, 0;
	@%p6 bra 	$L__BB0_4;
$L__BB0_5:
	setp.eq.s32 	%p7, %r4, 0;
	@%p7 bra 	$L__BB0_13;
	and.b32  	%r15, %r21, 3;
	setp.lt.u32 	%p8, %r4, 4;
	@%p8 bra 	$L__BB0_8;
	add.s32 	%r32, %r44, %r3;
	mul.wide.s32 	%rd19, %r32, 4;
	add.s64 	%rd20, %rd2, %rd19;
	ld.global.f32 	%f43, [%rd20];
	mad.lo.s32 	%r33, %r44, %r23, %r30;
	mul.wide.s32 	%rd21, %r33, 4;
	add.s64 	%rd22, %rd1, %rd21;
	ld.global.f32 	%f44, [%rd22];
	fma.rn.f32 	%f45, %f43, %f44, %f72;
	ld.global.f32 	%f46, [%rd20+4];
	mul.wide.s32 	%rd23, %r23, 4;
	add.s64 	%rd24, %rd22, %rd23;
	ld.global.f32 	%f47, [%rd24];
	fma.rn.f32 	%f48, %f46, %f47, %f45;
	ld.global.f32 	%f49, [%rd20+8];
	add.s64 	%rd25, %rd24, %rd23;
	ld.global.f32 	%f50, [%rd25];
	fma.rn.f32 	%f51, %f49, %f50, %f48;
	ld.global.f32 	%f52, [%rd20+12];
	add.s64 	%rd26, %rd25, %rd23;
	ld.global.f32 	%f53, [%rd26];
	fma.rn.f32 	%f72, %f52, %f53, %f51;
	add.s32 	%r44, %r44, 4;
$L__BB0_8:
	setp.eq.s32 	%p9, %r15, 0;
	@%p9 bra 	$L__BB0_13;
	setp.eq.s32 	%p10, %r15, 1;
	@%p10 bra 	$L__BB0_11;
	add.s32 	%r34, %r44, %r3;
	mul.wide.s32 	%rd27, %r34, 4;
	add.s64 	%rd28, %rd2, %rd27;
	ld.global.f32 	%f55, [%rd28];
	mad.lo.s32 	%r35, %r44, %r23, %r30;
	mul.wide.s32 	%rd29, %r35, 4;
	add.s64 	%rd30, %rd1, %rd29;
	ld.global.f32 	%f56, [%rd30];
	fma.rn.f32 	%f57, %f55, %f56, %f72;
	ld.global.f32 	%f58, [%rd28+4];
	mul.wide.s32 	%rd31, %r23, 4;
	add.s64 	%rd32, %rd30, %rd31;
	ld.global.f32 	%f59, [%rd32];
	fma.rn.f32 	%f72, %f58, %f59, %f57;
	add.s32 	%r44, %r44, 2;
$L__BB0_11:
	and.b32  	%r36, %r21, 1;
	setp.eq.b32 	%p11, %r36, 1;
	not.pred 	%p12, %p11;
	@%p12 bra 	$L__BB0_13;
	add.s32 	%r37, %r44, %r3;
	mul.wide.s32 	%rd33, %r37, 4;
	add.s64 	%rd34, %rd2, %rd33;
	ld.global.f32 	%f60, [%rd34];
	mad.lo.s32 	%r38, %r44, %r23, %r30;
	mul.wide.s32 	%rd35, %r38, 4;
	add.s64 	%rd36, %rd1, %rd35;
	ld.global.f32 	%f61, [%rd36];
	fma.rn.f32 	%f72, %f60, %f61, %f72;
$L__BB0_13:
	mad.lo.s32 	%r39, %r23, %r1, %r30;
	cvta.to.global.u64 	%rd37, %rd4;
	mul.wide.s32 	%rd38, %r39, 4;
	add.s64 	%rd39, %rd37, %rd38;
	ld.global.f32 	%f62, [%rd39];
	mul.f32 	%f63, %f14, %f62;
	fma.rn.f32 	%f64, %f13, %f72, %f63;
	st.global.f32 	[%rd39], %f64;
$L__BB0_14:
	ret;

}


// ===== COMPILED SASS (sm_100) =====

	.target	sm_100

	.elftype	@"ET_EXEC"


//--------------------- .note.nv.tkinfo           --------------------------
	.section	.note.nv.tkinfo,"",@"SHT_NOTE"
	.sectionflags	@"SHF_NOTE_NV_TKINFO"
	.tkinfo
        /*0018*/ 	.word	0x00000002
        /*0030*/ 	.string	""
        /*0030*/ 	.string	"ptxas"
        /*0030*/ 	.string	"Cuda compilation tools, release 13.0, V13.0.88"
        /*0030*/ 	.string	"Build cuda_13.0.r13.0/compiler.36424714_0"
        /*0030*/ 	.string	"-arch sm_100 -m 64 "



//--------------------- .note.nv.cuinfo           --------------------------
	.section	.note.nv.cuinfo,"",@"SHT_NOTE"
	.sectionflags	@"SHF_NOTE_NV_CUINFO"
        /*0018*/ 	.short	0x0002
        /*001a*/ 	.short	0x0064
        /*001c*/ 	.short	0x0082
	.zero		2


//--------------------- .nv.info                  --------------------------
	.section	.nv.info,"",@"SHT_CUDA_INFO"
	.align	4


	//----- nvinfo : EIATTR_REGCOUNT
	.align		4
        /*0000*/ 	.byte	0x04, 0x2f
        /*0002*/ 	.short	(.L_1 - .L_0)
	.align		4
.L_0:
        /*0004*/ 	.word	index@(_Z11sgemm_naiveiiifPKfS0_fPf)
        /*0008*/ 	.word	0x00000020


	//----- nvinfo : EIATTR_FRAME_SIZE
	.align		4
.L_1:
        /*000c*/ 	.byte	0x04, 0x11
        /*000e*/ 	.short	(.L_3 - .L_2)
	.align		4
.L_2:
        /*0010*/ 	.word	index@(_Z11sgemm_naiveiiifPKfS0_fPf)
        /*0014*/ 	.word	0x00000000


	//----- nvinfo : EIATTR_MIN_STACK_SIZE
	.align		4
.L_3:
        /*0018*/ 	.byte	0x04, 0x12
        /*001a*/ 	.short	(.L_5 - .L_4)
	.align		4
.L_4:
        /*001c*/ 	.word	index@(_Z11sgemm_naiveiiifPKfS0_fPf)
        /*0020*/ 	.word	0x00000000
.L_5:


//--------------------- .nv.compat                --------------------------
	.section	.nv.compat,"",@"SHT_CUDA_COMPAT_INFO"
	.align	4
        /*0000*/ 	.byte	0x02, 0x09, 0x00, 0x00, 0x02, 0x02, 0x01, 0x00, 0x02, 0x05, 0x05, 0x00, 0x03, 0x07, 0x01, 0x01
        /*0010*/ 	.byte	0x02, 0x03, 0x00, 0x00, 0x02, 0x06, 0x01, 0x00, 0x04, 0x0b, 0x08, 0x00, 0x09, 0x00, 0x00, 0x00
        /*0020*/ 	.byte	0x00, 0x00, 0x00, 0x00


//--------------------- .nv.info._Z11sgemm_naiveiiifPKfS0_fPf --------------------------
	.section	.nv.info._Z11sgemm_naiveiiifPKfS0_fPf,"",@"SHT_CUDA_INFO"
	.sectionflags	@""
	.align	4


	//----- nvinfo : EIATTR_CUDA_API_VERSION
	.align		4
        /*0000*/ 	.byte	0x04, 0x37
        /*0002*/ 	.short	(.L_7 - .L_6)
.L_6:
        /*0004*/ 	.word	0x00000082


	//----- nvinfo : EIATTR_KPARAM_INFO
	.align		4
.L_7:
        /*0008*/ 	.byte	0x04, 0x17
        /*000a*/ 	.short	(.L_9 - .L_8)
.L_8:
        /*000c*/ 	.word	0x00000000
        /*0010*/ 	.short	0x0007
        /*0012*/ 	.short	0x0028
        /*0014*/ 	.byte	0x00, 0xf5, 0x21, 0x00


	//----- nvinfo : EIATTR_KPARAM_INFO
	.align		4
.L_9:
        /*0018*/ 	.byte	0x04, 0x17
        /*001a*/ 	.short	(.L_11 - .L_10)
.L_10:
        /*001c*/ 	.word	0x00000000
        /*0020*/ 	.short	0x0006
        /*0022*/ 	.short	0x0020
        /*0024*/ 	.byte	0x00, 0xf0, 0x11, 0x00


	//----- nvinfo : EIATTR_KPARAM_INFO
	.align		4
.L_11:
        /*0028*/ 	.byte	0x04, 0x17
        /*002a*/ 	.short	(.L_13 - .L_12)
.L_12:
        /*002c*/ 	.word	0x00000000
        /*0030*/ 	.short	0x0005
        /*0032*/ 	.short	0x0018
        /*0034*/ 	.byte	0x00, 0xf5, 0x21, 0x00


	//----- nvinfo : EIATTR_KPARAM_INFO
	.align		4
.L_13:
        /*0038*/ 	.byte	0x04, 0x17
        /*003a*/ 	.short	(.L_15 - .L_14)
.L_14:
        /*003c*/ 	.word	0x00000000
        /*0040*/ 	.short	0x0004
        /*0042*/ 	.short	0x0010
        /*0044*/ 	.byte	0x00, 0xf5, 0x21, 0x00


	//----- nvinfo : EIATTR_KPARAM_INFO
	.align		4
.L_15:
        /*0048*/ 	.byte	0x04, 0x17
        /*004a*/ 	.short	(.L_17 - .L_16)
.L_16:
        /*004c*/ 	.word	0x00000000
        /*0050*/ 	.short	0x0003
        /*0052*/ 	.short	0x000c
        /*0054*/ 	.byte	0x00, 0xf0, 0x11, 0x00


	//----- nvinfo : EIATTR_KPARAM_INFO
	.align		4
.L_17:
        /*0058*/ 	.byte	0x04, 0x17
        /*005a*/ 	.short	(.L_19 - .L_18)
.L_18:
        /*005c*/ 	.word	0x00000000
        /*0060*/ 	.short	0x0002
        /*0062*/ 	.short	0x0008
        /*0064*/ 	.byte	0x00, 0xf0, 0x11, 0x00


	//----- nvinfo : EIATTR_KPARAM_INFO
	.align		4
.L_19:
        /*0068*/ 	.byte	0x04, 0x17
        /*006a*/ 	.short	(.L_21 - .L_20)
.L_20:
        /*006c*/ 	.word	0x00000000
        /*0070*/ 	.short	0x0001
        /*0072*/ 	.short	0x0004
        /*0074*/ 	.byte	0x00, 0xf0, 0x11, 0x00


	//----- nvinfo : EIATTR_KPARAM_INFO
	.align		4
.L_21:
        /*0078*/ 	.byte	0x04, 0x17
        /*007a*/ 	.short	(.L_23 - .L_22)
.L_22:
        /*007c*/ 	.word	0x00000000
        /*0080*/ 	.short	0x0000
        /*0082*/ 	.short	0x0000
        /*0084*/ 	.byte	0x00, 0xf0, 0x11, 0x00


	//----- nvinfo : EIATTR_SPARSE_MMA_MASK
	.align		4
.L_23:
        /*0088*/ 	.byte	0x03, 0x50
        /*008a*/ 	.short	0x0000


	//----- nvinfo : EIATTR_MAXREG_COUNT
	.align		4
        /*008c*/ 	.byte	0x03, 0x1b
        /*008e*/ 	.short	0x00ff


	//----- nvinfo : EIATTR_MERCURY_ISA_VERSION
	.align		4
        /*0090*/ 	.byte	0x03, 0x5f
        /*0092*/ 	.short	0x0101


	//----- nvinfo : EIATTR_VRC_CTA_INIT_COUNT
	.align		4
        /*0094*/ 	.byte	0x02, 0x4a
	.zero		1
	.zero		1


	//----- nvinfo : EIATTR_EXIT_INSTR_OFFSETS
	.align		4
        /*0098*/ 	.byte	0x04, 0x1c
        /*009a*/ 	.short	(.L_25 - .L_24)


	//   ....[0]....
.L_24:
        /*009c*/ 	.word	0x000000c0


	//   ....[1]....
        /*00a0*/ 	.word	0x00000890


	//----- nvinfo : EIATTR_CBANK_PARAM_SIZE
	.align		4
.L_25:
        /*00a4*/ 	.byte	0x03, 0x19
        /*00a6*/ 	.short	0x0030


	//----- nvinfo : EIATTR_PARAM_CBANK
	.align		4
        /*00a8*/ 	.byte	0x04, 0x0a
        /*00aa*/ 	.short	(.L_27 - .L_26)
	.align		4
.L_26:
        /*00ac*/ 	.word	index@(.nv.constant0._Z11sgemm_naiveiiifPKfS0_fPf)
        /*00b0*/ 	.short	0x0380
        /*00b2*/ 	.short	0x0030


	//----- nvinfo : EIATTR_SW_WAR
	.align		4
.L_27:
        /*00b4*/ 	.byte	0x04, 0x36
        /*00b6*/ 	.short	(.L_29 - .L_28)
.L_28:
        /*00b8*/ 	.word	0x00000008
.L_29:


//--------------------- .nv.callgraph             --------------------------
	.section	.nv.callgraph,"",@"SHT_CUDA_CALLGRAPH"
	.align	4
	.sectionentsize	8
	.align		4
        /*0000*/ 	.word	0x00000000
	.align		4
        /*0004*/ 	.word	0xffffffff
	.align		4
        /*0008*/ 	.word	0x00000000
	.align		4
        /*000c*/ 	.word	0xfffffffe
	.align		4
        /*0010*/ 	.word	0x00000000
	.align		4
        /*0014*/ 	.word	0xfffffffd
	.align		4
        /*0018*/ 	.word	0x00000000
	.align		4
        /*001c*/ 	.word	0xfffffffc


//--------------------- .text._Z11sgemm_naiveiiifPKfS0_fPf --------------------------
	.section	.text._Z11sgemm_naiveiiifPKfS0_fPf,"ax",@progbits
	.align	128
        .global         _Z11sgemm_naiveiiifPKfS0_fPf
        .type           _Z11sgemm_naiveiiifPKfS0_fPf,@function
        .size           _Z11sgemm_naiveiiifPKfS0_fPf,(.L_x_5 - _Z11sgemm_naiveiiifPKfS0_fPf)
        .other          _Z11sgemm_naiveiiifPKfS0_fPf,@"STO_CUDA_ENTRY STV_DEFAULT"
_Z11sgemm_naiveiiifPKfS0_fPf:
.text._Z11sgemm_naiveiiifPKfS0_fPf:
[----:B------:R-:W-:Y:S01]  /*0000*/  LDC R1, c[0x0][0x37c] ;  /* 0x0000df00ff017b82 */ /* 0x000fe20000000800 */
[----:B------:R-:W0:Y:S07]  /*0010*/  S2R R7, SR_TID.Y ;  /* 0x0000000000077919 */ /* 0x000e2e0000002200 */
[----:B------:R-:W1:Y:S01]  /*0020*/  LDC R0, c[0x0][0x360] ;  /* 0x0000d800ff007b82 */ /* 0x000e620000000800 */
[----:B------:R-:W1:Y:S07]  /*0030*/  S2R R5, SR_TID.X ;  /* 0x0000000000057919 */ /* 0x000e6e0000002100 */
[----:B------:R-:W0:Y:S08]  /*0040*/  S2UR UR5, SR_CTAID.Y ;  /* 0x00000000000579c3 */ /* 0x000e300000002600 */
[----:B------:R-:W0:Y:S08]  /*0050*/  LDC R16, c[0x0][0x364] ;  /* 0x0000d900ff107b82 */ /* 0x000e300000000800 */
[----:B------:R-:W1:Y:S08]  /*0060*/  S2UR UR4, SR_CTAID.X ;  /* 0x00000000000479c3 */ /* 0x000e700000002500 */
[----:B------:R-:W2:Y:S01]  /*0070*/  LDC.64 R2, c[0x0][0x380] ;  /* 0x0000e000ff027b82 */ /* 0x000ea20000000a00 */
[----:B0-----:R-:W-:-:S02]  /*0080*/  IMAD R16, R16, UR5, R7 ;  /* 0x0000000510107c24 */ /* 0x001fc4000f8e0207 */
[----:B-1----:R-:W-:-:S03]  /*0090*/  IMAD R0, R0, UR4, R5 ;  /* 0x0000000400007c24 */ /* 0x002fc6000f8e0205 */
[----:B--2---:R-:W-:-:S04]  /*00a0*/  ISETP.GE.AND P0, PT, R16, R3, PT ;  /* 0x000000031000720c */ /* 0x004fc80003f06270 */
[----:B------:R-:W-:-:S13]  /*00b0*/  ISETP.GE.OR P0, PT, R0, R2, P0 ;  /* 0x000000020000720c */ /* 0x000fda0000706670 */
[----:B------:R-:W-:Y:S05]  /*00c0*/  @P0 EXIT ;  /* 0x000000000000094d */ /* 0x000fea0003800000 */
[----:B------:R-:W0:Y:S01]  /*00d0*/  LDC R17, c[0x0][0x388] ;  /* 0x0000e200ff117b82 */ /* 0x000e220000000800 */
[----:B------:R-:W1:Y:S01]  /*00e0*/  LDCU.64 UR6, c[0x0][0x358] ;  /* 0x00006b00ff0677ac */ /* 0x000e620008000a00 */
[----:B------:R-:W-:Y:S01]  /*00f0*/  HFMA2 R26, -RZ, RZ, 0, 0 ;  /* 0x00000000ff1a7431 */ /* 0x000fe200000001ff */
[----:B0-----:R-:W-:-:S13]  /*0100*/  ISETP.GE.AND P0, PT, R17, 0x1, PT ;  /* 0x000000011100780c */ /* 0x001fda0003f06270 */
[----:B-1----:R-:W-:Y:S05]  /*0110*/  @!P0 BRA `(.L_x_0) ;  /* 0x0000000400b88947 */ /* 0x002fea0003800000 */
[C---:B------:R-:W-:Y:S01]  /*0120*/  ISETP.GE.U32.AND P1, PT, R17.reuse, 0x8, PT ;  /* 0x000000081100780c */ /* 0x040fe20003f26070 */
[----:B------:R-:W-:Y:S01]  /*0130*/  IMAD R18, R0, R17, RZ ;  /* 0x0000001100127224 */ /* 0x000fe200078e02ff */
[----:B------:R-:W-:Y:S02]  /*0140*/  LOP3.LUT R25, R17, 0x7, RZ, 0xc0, !PT ;  /* 0x0000000711197812 */ /* 0x000fe400078ec0ff */
[----:B------:R-:W-:Y:S02]  /*0150*/  MOV R26, RZ ;  /* 0x000000ff001a7202 */ /* 0x000fe40000000f00 */
[----:B------:R-:W-:Y:S02]  /*0160*/  ISETP.NE.AND P0, PT, R25, RZ, PT ;  /* 0x000000ff1900720c */ /* 0x000fe40003f05270 */
[----:B------:R-:W-:-:S05]  /*0170*/  MOV R19, RZ ;  /* 0x000000ff00137202 */ /* 0x000fca0000000f00 */
[----:B------:R-:W-:Y:S06]  /*0180*/  @!P1 BRA `(.L_x_1) ;  /* 0x0000000000c49947 */ /* 0x000fec0003800000 */
[----:B------:R-:W0:Y:S01]  /*0190*/  LDCU.64 UR4, c[0x0][0x390] ;  /* 0x00007200ff0477ac */ /* 0x000e220008000a00 */
[----:B------:R-:W-:Y:S02]  /*01a0*/  LOP3.LUT R19, R17, 0x7ffffff8, RZ, 0xc0, !PT ;  /* 0x7ffffff811137812 */ /* 0x000fe400078ec0ff */
[----:B------:R-:W-:Y:S02]  /*01b0*/  MOV R26, RZ ;  /* 0x000000ff001a7202 */ /* 0x000fe40000000f00 */
[----:B------:R-:W-:Y:S02]  /*01c0*/  MOV R2, R18 ;  /* 0x0000001200027202 */ /* 0x000fe40000000f00 */
[----:B------:R-:W-:Y:S02]  /*01d0*/  MOV R22, R16 ;  /* 0x0000001000167202 */ /* 0x000fe40000000f00 */
[----:B------:R-:W-:Y:S01]  /*01e0*/  IADD3 R20, PT, PT, -R19, RZ, RZ ;  /* 0x000000ff13147210 */ /* 0x000fe20007ffe1ff */
[----:B0-----:R-:W-:-:S04]  /*01f0*/  UIADD3 UR4, UP0, UPT, UR4, 0x10, URZ ;  /* 0x0000001004047890 */ /* 0x001fc8000ff1e0ff */
[----:B------:R-:W-:-:S12]  /*0200*/  UIADD3.X UR5, UPT, UPT, URZ, UR5, URZ, UP0, !UPT ;  /* 0x00000005ff057290 */ /* 0x000fd800087fe4ff */
.L_x_2:
[----:B------:R-:W0:Y:S01]  /*0210*/  LDC.64 R14, c[0x0][0x398] ;  /* 0x0000e600ff0e7b82 */ /* 0x000e220000000a00 */
[----:B------:R-:W-:Y:S02]  /*0220*/  MOV R4, UR4 ;  /* 0x0000000400047c02 */ /* 0x000fe40008000f00 */
[----:B------:R-:W-:-:S03]  /*0230*/  MOV R5, UR5 ;  /* 0x0000000500057c02 */ /* 0x000fc60008000f00 */
[----:B------:R-:W-:-:S05]  /*0240*/  IMAD.WIDE R4, R2, 0x4, R4 ;  /* 0x0000000402047825 */ /* 0x000fca00078e0204 */
[----:B------:R-:W2:Y:S04]  /*0250*/  LDG.E R21, desc[UR6][R4.64+-0x10] ;  /* 0xfffff00604157981 */ /* 0x000ea8000c1e1900 */
[----:B------:R-:W3:Y:S04]  /*0260*/  LDG.E R23, desc[UR6][R4.64+-0xc] ;  /* 0xfffff40604177981 */ /* 0x000ee8000c1e1900 */
[----:B------:R-:W4:Y:S01]  /*0270*/  LDG.E R29, desc[UR6][R4.64+-0x8] ;  /* 0xfffff806041d7981 */ /* 0x000f22000c1e1900 */
[----:B0-----:R-:W-:-:S05]  /*0280*/  IMAD.WIDE R14, R22, 0x4, R14 ;  /* 0x00000004160e7825 */ /* 0x001fca00078e020e */
[----:B------:R0:W2:Y:S01]  /*0290*/  LDG.E R24, desc[UR6][R14.64] ;  /* 0x000000060e187981 */ /* 0x0000a2000c1e1900 */
[----:B------:R-:W-:-:S04]  /*02a0*/  IMAD.WIDE R12, R3, 0x4, R14 ;  /* 0x00000004030c7825 */ /* 0x000fc800078e020e */
[C---:B------:R-:W-:Y:S02]  /*02b0*/  IMAD.WIDE R6, R3.reuse, 0x4, R12 ;  /* 0x0000000403067825 */ /* 0x040fe400078e020c */
[----:B------:R-:W3:Y:S02]  /*02c0*/  LDG.E R12, desc[UR6][R12.64] ;  /* 0x000000060c0c7981 */ /* 0x000ee4000c1e1900 */
[C---:B------:R-:W-:Y:S02]  /*02d0*/  IMAD.WIDE R8, R3.reuse, 0x4, R6 ;  /* 0x0000000403087825 */ /* 0x040fe400078e0206 */
[----:B------:R1:W4:Y:S02]  /*02e0*/  LDG.E R28, desc[UR6][R6.64] ;  /* 0x00000006061c7981 */ /* 0x000324000c1e1900 */
[C---:B------:R-:W-:Y:S02]  /*02f0*/  IMAD.WIDE R10, R3.reuse, 0x4, R8 ;  /* 0x00000004030a7825 */ /* 0x040fe400078e0208 */
[----:B------:R-:W5:Y:S02]  /*0300*/  LDG.E R8, desc[UR6][R8.64] ;  /* 0x0000000608087981 */ /* 0x000f64000c1e1900 */
[----:B0-----:R-:W-:-:S05]  /*0310*/  IMAD.WIDE R14, R3, 0x4, R10 ;  /* 0x00000004030e7825 */ /* 0x001fca00078e020a */
[----:B------:R-:W5:Y:S04]  /*0320*/  LDG.E R13, desc[UR6][R14.64] ;  /* 0x000000060e0d7981 */ /* 0x000f68000c1e1900 */
[----:B------:R-:W5:Y:S04]  /*0330*/  LDG.E R9, desc[UR6][R10.64] ;  /* 0x000000060a097981 */ /* 0x000f68000c1e1900 */
[----:B------:R-:W5:Y:S04]  /*0340*/  LDG.E R11, desc[UR6][R4.64+-0x4] ;  /* 0xfffffc06040b7981 */ /* 0x000f68000c1e1900 */
[----:B------:R-:W5:Y:S01]  /*0350*/  LDG.E R10, desc[UR6][R4.64+0x8] ;  /* 0x00000806040a7981 */ /* 0x000f62000c1e1900 */
[----:B--2---:R-:W-:Y:S01]  /*0360*/  FFMA R24, R21, R24, R26 ;  /* 0x0000001815187223 */ /* 0x004fe2000000001a */
[----:B------:R-:W-:-:S02]  /*0370*/  IMAD.WIDE R26, R3, 0x4, R14 ;  /* 0x00000004031a7825 */ /* 0x000fc400078e020e */
[----:B------:R-:W2:Y:S04]  /*0380*/  LDG.E R21, desc[UR6][R4.64] ;  /* 0x0000000604157981 */ /* 0x000ea8000c1e1900 */
[----:B------:R-:W2:Y:S01]  /*0390*/  LDG.E R14, desc[UR6][R4.64+0x4] ;  /* 0x00000406040e7981 */ /* 0x000ea2000c1e1900 */
[----:B-1----:R-:W-:-:S03]  /*03a0*/  IMAD.WIDE R6, R3, 0x4, R26 ;  /* 0x0000000403067825 */ /* 0x002fc600078e021a */
[----:B------:R-:W2:Y:S04]  /*03b0*/  LDG.E R15, desc[UR6][R4.64+0xc] ;  /* 0x00000c06040f7981 */ /* 0x000ea8000c1e1900 */
[----:B------:R-:W2:Y:S04]  /*03c0*/  LDG.E R6, desc[UR6][R6.64] ;  /* 0x0000000606067981 */ /* 0x000ea8000c1e1900 */
[----:B------:R-:W2:Y:S01]  /*03d0*/  LDG.E R5, desc[UR6][R26.64] ;  /* 0x000000061a057981 */ /* 0x000ea2000c1e1900 */
[----:B---3--:R-:W-:Y:S01]  /*03e0*/  FFMA R12, R23, R12, R24 ;  /* 0x0000000c170c7223 */ /* 0x008fe20000000018 */
[----:B------:R-:W-:-:S03]  /*03f0*/  IADD3 R20, PT, PT, R20, 0x8, RZ ;  /* 0x0000000814147810 */ /* 0x000fc60007ffe0ff */
[----:B----4-:R-:W-:Y:S01]  /*0400*/  FFMA R12, R29, R28, R12 ;  /* 0x0000001c1d0c7223 */ /* 0x010fe2000000000c */
[----:B------:R-:W-:Y:S02]  /*0410*/  ISETP.NE.AND P1, PT, R20, RZ, PT ;  /* 0x000000ff1400720c */ /* 0x000fe40003f25270 */
[----:B------:R-:W-:Y:S01]  /*0420*/  LEA R22, R3, R22, 0x3 ;  /* 0x0000001603167211 */ /* 0x000fe200078e18ff */
[----:B-----5:R-:W-:Y:S01]  /*0430*/  FFMA R8, R11, R8, R12 ;  /* 0x000000080b087223 */ /* 0x020fe2000000000c */
[----:B------:R-:W-:-:S03]  /*0440*/  IADD3 R2, PT, PT, R2, 0x8, RZ ;  /* 0x0000000802027810 */ /* 0x000fc60007ffe0ff */
[----:B--2---:R-:W-:-:S04]  /*0450*/  FFMA R9, R21, R9, R8 ;  /* 0x0000000915097223 */ /* 0x004fc80000000008 */
[----:B------:R-:W-:-:S04]  /*0460*/  FFMA R9, R14, R13, R9 ;  /* 0x0000000d0e097223 */ /* 0x000fc80000000009 */
[----:B------:R-:W-:-:S04]  /*0470*/  FFMA R10, R10, R5, R9 ;  /* 0x000000050a0a7223 */ /* 0x000fc80000000009 */
[----:B------:R-:W-:Y:S01]  /*0480*/  FFMA R26, R15, R6, R10 ;  /* 0x000000060f1a7223 */ /* 0x000fe2000000000a */
[----:B------:R-:W-:Y:S06]  /*0490*/  @P1 BRA `(.L_x_2) ;  /* 0xfffffffc005c1947 */ /* 0x000fec000383ffff */
.L_x_1:
[----:B------:R-:W-:Y:S05]  /*04a0*/  @!P0 BRA `(.L_x_0) ;  /* 0x0000000000d48947 */ /* 0x000fea0003800000 */
[----:B------:R-:W-:Y:S02]  /*04b0*/  ISETP.GE.U32.AND P0, PT, R25, 0x4, PT ;  /* 0x000000041900780c */ /* 0x000fe40003f06070 */
[----:B------:R-:W-:-:S04]  /*04c0*/  LOP3.LUT R2, R17, 0x3, RZ, 0xc0, !PT ;  /* 0x0000000311027812 */ /* 0x000fc800078ec0ff */
[----:B------:R-:W-:-:S07]  /*04d0*/  ISETP.NE.AND P1, PT, R2, RZ, PT ;  /* 0x000000ff0200720c */ /* 0x000fce0003f25270 */
[----:B------:R-:W-:Y:S06]  /*04e0*/  @!P0 BRA `(.L_x_3) ;  /* 0x0000000000588947 */ /* 0x000fec0003800000 */
[----:B------:R-:W0:Y:S01]  /*04f0*/  LDC.64 R10, c[0x0][0x398] ;  /* 0x0000e600ff0a7b82 */ /* 0x000e220000000a00 */
[----:B------:R-:W-:Y:S01]  /*0500*/  IMAD R9, R19, R3, R16 ;  /* 0x0000000313097224 */ /* 0x000fe200078e0210 */
[----:B------:R-:W-:-:S06]  /*0510*/  IADD3 R7, PT, PT, R18, R19, RZ ;  /* 0x0000001312077210 */ /* 0x000fcc0007ffe0ff */
[----:B------:R-:W1:Y:S01]  /*0520*/  LDC.64 R4, c[0x0][0x390] ;  /* 0x0000e400ff047b82 */ /* 0x000e620000000a00 */
[----:B0-----:R-:W-:-:S04]  /*0530*/  IMAD.WIDE R10, R9, 0x4, R10 ;  /* 0x00000004090a7825 */ /* 0x001fc800078e020a */
[----:B------:R-:W-:Y:S02]  /*0540*/  IMAD.WIDE R12, R3, 0x4, R10 ;  /* 0x00000004030c7825 */ /* 0x000fe400078e020a */
[----:B------:R-:W2:Y:S02]  /*0550*/  LDG.E R10, desc[UR6][R10.64] ;  /* 0x000000060a0a7981 */ /* 0x000ea4000c1e1900 */
[----:B-1----:R-:W-:-:S04]  /*0560*/  IMAD.WIDE R4, R7, 0x4, R4 ;  /* 0x0000000407047825 */ /* 0x002fc800078e0204 */
[C---:B------:R-:W-:Y:S01]  /*0570*/  IMAD.WIDE R6, R3.reuse, 0x4, R12 ;  /* 0x0000000403067825 */ /* 0x040fe200078e020c */
[----:B------:R-:W2:Y:S04]  /*0580*/  LDG.E R15, desc[UR6][R4.64] ;  /* 0x00000006040f7981 */ /* 0x000ea8000c1e1900 */
[----:B------:R-:W3:Y:S01]  /*0590*/  LDG.E R12, desc[UR6][R12.64] ;  /* 0x000000060c0c7981 */ /* 0x000ee2000c1e1900 */
[----:B------:R-:W-:-:S03]  /*05a0*/  IMAD.WIDE R8, R3, 0x4, R6 ;  /* 0x0000000403087825 */ /* 0x000fc600078e0206 */
[----:B------:R-:W3:Y:S04]  /*05b0*/  LDG.E R14, desc[UR6][R4.64+0x4] ;  /* 0x00000406040e7981 */ /* 0x000ee8000c1e1900 */
[----:B------:R-:W4:Y:S04]  /*05c0*/  LDG.E R20, desc[UR6][R6.64] ;  /* 0x0000000606147981 */ /* 0x000f28000c1e1900 */
[----:B------:R-:W4:Y:S04]  /*05d0*/  LDG.E R21, desc[UR6][R4.64+0x8] ;  /* 0x0000080604157981 */ /* 0x000f28000c1e1900 */
[----:B------:R-:W5:Y:S04]  /*05e0*/  LDG.E R23, desc[UR6][R4.64+0xc] ;  /* 0x00000c0604177981 */ /* 0x000f68000c1e1900 */
[----:B------:R-:W5:Y:S01]  /*05f0*/  LDG.E R8, desc[UR6][R8.64] ;  /* 0x0000000608087981 */ /* 0x000f62000c1e1900 */
[----:B------:R-:W-:Y:S01]  /*0600*/  IADD3 R19, PT, PT, R19, 0x4, RZ ;  /* 0x0000000413137810 */ /* 0x000fe20007ffe0ff */
[----:B--2---:R-:W-:-:S04]  /*0610*/  FFMA R15, R15, R10, R26 ;  /* 0x0000000a0f0f7223 */ /* 0x004fc8000000001a */
[----:B---3--:R-:W-:-:S04]  /*0620*/  FFMA R14, R14, R12, R15 ;  /* 0x0000000c0e0e7223 */ /* 0x008fc8000000000f */
[----:B----4-:R-:W-:-:S04]  /*0630*/  FFMA R14, R21, R20, R14 ;  /* 0x00000014150e7223 */ /* 0x010fc8000000000e */
[----:B-----5:R-:W-:-:S07]  /*0640*/  FFMA R26, R23, R8, R14 ;  /* 0x00000008171a7223 */ /* 0x020fce000000000e */
.L_x_3:
[----:B------:R-:W-:Y:S05]  /*0650*/  @!P1 BRA `(.L_x_0) ;  /* 0x0000000000689947 */ /* 0x000fea0003800000 */
[----:B------:R-:W0:Y:S01]  /*0660*/  LDC.64 R10, c[0x0][0x398] ;  /* 0x0000e600ff0a7b82 */ /* 0x000e220000000a00 */
[----:B------:R-:W-:Y:S02]  /*0670*/  ISETP.NE.AND P0, PT, R2, 0x1, PT ;  /* 0x000000010200780c */ /* 0x000fe40003f05270 */
[----:B------:R-:W-:-:S04]  /*0680*/  LOP3.LUT R17, R17, 0x1, RZ, 0xc0, !PT ;  /* 0x0000000111117812 */ /* 0x000fc800078ec0ff */
[----:B------:R-:W-:Y:S01]  /*0690*/  ISETP.NE.U32.AND P1, PT, R17, 0x1, PT ;  /* 0x000000011100780c */ /* 0x000fe20003f25070 */
[----:B------:R-:W1:Y:S06]  /*06a0*/  LDC.64 R8, c[0x0][0x390] ;  /* 0x0000e400ff087b82 */ /* 0x000e6c0000000a00 */
[C---:B------:R-:W-:Y:S01]  /*06b0*/  @P0 IMAD R15, R19.reuse, R3, R16 ;  /* 0x00000003130f0224 */ /* 0x040fe200078e0210 */
[----:B------:R-:W-:Y:S01]  /*06c0*/  @P0 IADD3 R13, PT, PT, R18, R19, RZ ;  /* 0x00000013120d0210 */ /* 0x000fe20007ffe0ff */
[----:B------:R-:W2:Y:S01]  /*06d0*/  LDC.64 R6, c[0x0][0x390] ;  /* 0x0000e400ff067b82 */ /* 0x000ea20000000a00 */
[----:B------:R-:W-:-:S07]  /*06e0*/  @P0 IADD3 R19, PT, PT, R19, 0x2, RZ ;  /* 0x0000000213130810 */ /* 0x000fce0007ffe0ff */
[----:B------:R-:W3:Y:S01]  /*06f0*/  LDC.64 R4, c[0x0][0x398] ;  /* 0x0000e600ff047b82 */ /* 0x000ee20000000a00 */
[----:B0-----:R-:W-:Y:S01]  /*0700*/  @P0 IMAD.WIDE R10, R15, 0x4, R10 ;  /* 0x000000040f0a0825 */ /* 0x001fe200078e020a */
[----:B------:R-:W-:-:S03]  /*0710*/  @!P1 IADD3 R15, PT, PT, R18, R19, RZ ;  /* 0x00000013120f9210 */ /* 0x000fc60007ffe0ff */
[----:B------:R-:W-:Y:S01]  /*0720*/  @!P1 IMAD R19, R19, R3, R16 ;  /* 0x0000000313139224 */ /* 0x000fe200078e0210 */
[----:B------:R-:W4:Y:S01]  /*0730*/  @P0 LDG.E R2, desc[UR6][R10.64] ;  /* 0x000000060a020981 */ /* 0x000f22000c1e1900 */
[----:B-1----:R-:W-:-:S04]  /*0740*/  @P0 IMAD.WIDE R8, R13, 0x4, R8 ;  /* 0x000000040d080825 */ /* 0x002fc800078e0208 */
[----:B------:R-:W-:Y:S01]  /*0750*/  @P0 IMAD.WIDE R12, R3, 0x4, R10 ;  /* 0x00000004030c0825 */ /* 0x000fe200078e020a */
[----:B------:R-:W4:Y:S03]  /*0760*/  @P0 LDG.E R17, desc[UR6][R8.64] ;  /* 0x0000000608110981 */ /* 0x000f26000c1e1900 */
[----:B--2---:R-:W-:Y:S01]  /*0770*/  @!P1 IMAD.WIDE R6, R15, 0x4, R6 ;  /* 0x000000040f069825 */ /* 0x004fe200078e0206 */
[----:B------:R-:W2:Y:S04]  /*0780*/  @P0 LDG.E R21, desc[UR6][R8.64+0x4] ;  /* 0x0000040608150981 */ /* 0x000ea8000c1e1900 */
[----:B------:R-:W2:Y:S01]  /*0790*/  @P0 LDG.E R12, desc[UR6][R12.64] ;  /* 0x000000060c0c0981 */ /* 0x000ea2000c1e1900 */
[----:B---3--:R-:W-:-:S03]  /*07a0*/  @!P1 IMAD.WIDE R4, R19, 0x4, R4 ;  /* 0x0000000413049825 */ /* 0x008fc600078e0204 */
[----:B------:R-:W3:Y:S04]  /*07b0*/  @!P1 LDG.E R7, desc[UR6][R6.64] ;  /* 0x0000000606079981 */ /* 0x000ee8000c1e1900 */
[----:B------:R-:W3:Y:S01]  /*07c0*/  @!P1 LDG.E R4, desc[UR6][R4.64] ;  /* 0x0000000604049981 */ /* 0x000ee2000c1e1900 */
[----:B----4-:R-:W-:-:S04]  /*07d0*/  @P0 FFMA R2, R17, R2, R26 ;  /* 0x0000000211020223 */ /* 0x010fc8000000001a */
[----:B--2---:R-:W-:-:S04]  /*07e0*/  @P0 FFMA R26, R21, R12, R2 ;  /* 0x0000000c151a0223 */ /* 0x004fc80000000002 */
[----:B---3--:R-:W-:-:S07]  /*07f0*/  @!P1 FFMA R26, R7, R4, R26 ;  /* 0x00000004071a9223 */ /* 0x008fce000000001a */
.L_x_0:
[----:B------:R-:W0:Y:S01]  /*0800*/  LDC.64 R4, c[0x0][0x3a8] ;  /* 0x0000ea00ff047b82 */ /* 0x000e220000000a00 */
[----:B------:R-:W-:Y:S01]  /*0810*/  IMAD R3, R0, R3, R16 ;  /* 0x0000000300037224 */ /* 0x000fe200078e0210 */
[----:B------:R-:W1:Y:S01]  /*0820*/  LDCU UR4, c[0x0][0x3a0] ;  /* 0x00007400ff0477ac */ /* 0x000e620008000800 */
[----:B------:R-:W2:Y:S02]  /*0830*/  LDCU UR5, c[0x0][0x38c] ;  /* 0x00007180ff0577ac */ /* 0x000ea40008000800 */
[----:B0-----:R-:W-:-:S05]  /*0840*/  IMAD.WIDE R2, R3, 0x4, R4 ;  /* 0x0000000403027825 */ /* 0x001fca00078e0204 */
[----:B------:R-:W1:Y:S02]  /*0850*/  LDG.E R0, desc[UR6][R2.64] ;  /* 0x0000000602007981 */ /* 0x000e64000c1e1900 */
[----:B-1----:R-:W-:-:S04]  /*0860*/  FMUL R5, R0, UR4 ;  /* 0x0000000400057c20 */ /* 0x002fc80008400000 */
[----:B--2---:R-:W-:-:S05]  /*0870*/  FFMA R5, R26, UR5, R5 ;  /* 0x000000051a057c23 */ /* 0x004fca0008000005 */
[----:B------:R-:W-:Y:S01]  /*0880*/  STG.E desc[UR6][R2.64], R5 ;  /* 0x0000000502007986 */ /* 0x000fe2000c101906 */
[----:B------:R-:W-:Y:S05]  /*0890*/  EXIT ;  /* 0x000000000000794d */ /* 0x000fea0003800000 */
.L_x_4:
[----:B------:R-:W-:-:S00]  /*08a0*/  BRA `(.L_x_4) ;  /* 0xfffffffc00fc7947 */ /* 0x000fc0000383ffff */
[----:B------:R-:W-:-:S00]  /*08b0*/  NOP ;  /* 0x0000000000007918 */ /* 0x000fc00000000000 */
        /* <DEDUP_REMOVED lines=12> */
.L_x_5:


//--------------------- .nv.shared.reserved.0     --------------------------
	.section	.nv.shared.reserved.0,"aw",@nobits
	.weak		__nv_reservedSMEM_offset_0_alias
	.size		__nv_reservedSMEM_offset_0_alias, 0, 64
	.other		__nv_reservedSMEM_offset_0_alias,@"STO_CUDA_RESERVED_SHARED STV_DEFAULT"
__nv_reservedSMEM_offset_0_alias:
	.zero		0
	.zero		64


//--------------------- .nv.constant0._Z11sgemm_naiveiiifPKfS0_fPf --------------------------
	.section	.nv.constant0._Z11sgemm_naiveiiifPKfS0_fPf,"a",@progbits
	.sectionflags	@""
	.align	4
.nv.constant0._Z11sgemm_naiveiiifPKfS0_fPf:
	.zero		944


//--------------------- SYMBOLS --------------------------

	.type		.nv.reservedSmem.offset0,@object
	.size		.nv.reservedSmem.offset0,0x4
